	.headerflags	@"EF_CUDA_TEXMODE_UNIFIED EF_CUDA_64BIT_ADDRESS EF_CUDA_ACCELERATORS EF_CUDA_SM90 EF_CUDA_VIRTUAL_SM(EF_CUDA_SM90)"
	.elftype	@"ET_EXEC"


//--------------------- .nv.info                  --------------------------
	.section	.nv.info,"",@"SHT_CUDA_INFO"
	.align	4


	//----- nvinfo : EIATTR_REGCOUNT
	.align		4
        /*0000*/ 	.byte	0x04, 0x2f
        /*0002*/ 	.short	(.L_1 - .L_0)
	.align		4
.L_0:
        /*0004*/ 	.word	index@(triton_poi_fused_clone_22)
        /*0008*/ 	.word	0x00000010


	//----- nvinfo : EIATTR_MIN_STACK_SIZE
	.align		4
.L_1:
        /*000c*/ 	.byte	0x04, 0x12
        /*000e*/ 	.short	(.L_3 - .L_2)
	.align		4
.L_2:
        /*0010*/ 	.word	index@(triton_poi_fused_clone_22)
        /*0014*/ 	.word	0x00000000


	//----- nvinfo : EIATTR_FRAME_SIZE
	.align		4
.L_3:
        /*0018*/ 	.byte	0x04, 0x11
        /*001a*/ 	.short	(.L_5 - .L_4)
	.align		4
.L_4:
        /*001c*/ 	.word	index@(triton_poi_fused_clone_22)
        /*0020*/ 	.word	0x00000000


	//----- nvinfo : EIATTR_MIN_STACK_SIZE
	.align		4
.L_5:
        /*0024*/ 	.byte	0x04, 0x12
        /*0026*/ 	.short	(.L_7 - .L_6)
	.align		4
.L_6:
        /*0028*/ 	.word	index@(triton_poi_fused_clone_22)
        /*002c*/ 	.word	0x00000000
.L_7:


//--------------------- .nv.info.triton_poi_fused_clone_22 --------------------------
	.section	.nv.info.triton_poi_fused_clone_22,"",@"SHT_CUDA_INFO"
	.sectionflags	@""
	.align	4


	//----- nvinfo : EIATTR_CUDA_API_VERSION
	.align		4
        /*0000*/ 	.byte	0x04, 0x37
        /*0002*/ 	.short	(.L_9 - .L_8)
.L_8:
        /*0004*/ 	.word	0x0000007c


	//----- nvinfo : EIATTR_KPARAM_INFO
	.align		4
.L_9:
        /*0008*/ 	.byte	0x04, 0x17
        /*000a*/ 	.short	(.L_11 - .L_10)
.L_10:
        /*000c*/ 	.word	0x00000000
        /*0010*/ 	.short	0x0003
        /*0012*/ 	.short	0x0018
        /*0014*/ 	.byte	0x00, 0xf0, 0x11, 0x00


	//----- nvinfo : EIATTR_KPARAM_INFO
	.align		4
.L_11:
        /*0018*/ 	.byte	0x04, 0x17
        /*001a*/ 	.short	(.L_13 - .L_12)
.L_12:
        /*001c*/ 	.word	0x00000000
        /*0020*/ 	.short	0x0002
        /*0022*/ 	.short	0x0010
        /*0024*/ 	.byte	0x00, 0xf4, 0x21, 0x00


	//----- nvinfo : EIATTR_KPARAM_INFO
	.align		4
.L_13:
        /*0028*/ 	.byte	0x04, 0x17
        /*002a*/ 	.short	(.L_15 - .L_14)
.L_14:
        /*002c*/ 	.word	0x00000000
        /*0030*/ 	.short	0x0001
        /*0032*/ 	.short	0x0008
        /*0034*/ 	.byte	0x00, 0xf4, 0x21, 0x00


	//----- nvinfo : EIATTR_KPARAM_INFO
	.align		4
.L_15:
        /*0038*/ 	.byte	0x04, 0x17
        /*003a*/ 	.short	(.L_17 - .L_16)
.L_16:
        /*003c*/ 	.word	0x00000000
        /*0040*/ 	.short	0x0000
        /*0042*/ 	.short	0x0000
        /*0044*/ 	.byte	0x00, 0xf4, 0x21, 0x00


	//----- nvinfo : EIATTR_SPARSE_MMA_MASK
	.align		4
.L_17:
        /*0048*/ 	.byte	0x03, 0x50
        /*004a*/ 	.short	0x0000


	//----- nvinfo : EIATTR_MAXREG_COUNT
	.align		4
        /*004c*/ 	.byte	0x03, 0x1b
        /*004e*/ 	.short	0x00ff


	//----- nvinfo : EIATTR_EXIT_INSTR_OFFSETS
	.align		4
        /*0050*/ 	.byte	0x04, 0x1c
        /*0052*/ 	.short	(.L_19 - .L_18)


	//   ....[0]....
.L_18:
        /*0054*/ 	.word	0x000001a0


	//   ....[1]....
        /*0058*/ 	.word	0x000001c0


	//----- nvinfo : EIATTR_REQNTID
	.align		4
.L_19:
        /*005c*/ 	.byte	0x04, 0x10
        /*005e*/ 	.short	(.L_21 - .L_20)
.L_20:
        /*0060*/ 	.word	0x00000080
        /*0064*/ 	.word	0x00000001
        /*0068*/ 	.word	0x00000001


	//----- nvinfo : EIATTR_CBANK_PARAM_SIZE
	.align		4
.L_21:
        /*006c*/ 	.byte	0x03, 0x19
        /*006e*/ 	.short	0x001c


	//----- nvinfo : EIATTR_PARAM_CBANK
	.align		4
        /*0070*/ 	.byte	0x04, 0x0a
        /*0072*/ 	.short	(.L_23 - .L_22)
	.align		4
.L_22:
        /*0074*/ 	.word	index@(.nv.constant0.triton_poi_fused_clone_22)
        /*0078*/ 	.short	0x0210
        /*007a*/ 	.short	0x001c


	//----- nvinfo : EIATTR_SW_WAR
	.align		4
.L_23:
        /*007c*/ 	.byte	0x04, 0x36
        /*007e*/ 	.short	(.L_25 - .L_24)
.L_24:
        /*0080*/ 	.word	0x00000008
.L_25:


//--------------------- .nv.callgraph             --------------------------
	.section	.nv.callgraph,"",@"SHT_CUDA_CALLGRAPH"
	.align	4
	.sectionentsize	8
	.align		4
        /*0000*/ 	.word	0x00000000
	.align		4
        /*0004*/ 	.word	0xffffffff
	.align		4
        /*0008*/ 	.word	0x00000000
	.align		4
        /*000c*/ 	.word	0xfffffffe
	.align		4
        /*0010*/ 	.word	0x00000000
	.align		4
        /*0014*/ 	.word	0xfffffffd
	.align		4
        /*0018*/ 	.word	0x00000000
	.align		4
        /*001c*/ 	.word	0xfffffffc


//--------------------- .text.triton_poi_fused_clone_22 --------------------------
	.section	.text.triton_poi_fused_clone_22,"ax",@progbits
	.align	128
        .global         triton_poi_fused_clone_22
        .type           triton_poi_fused_clone_22,@function
        .size           triton_poi_fused_clone_22,(.L_x_1 - triton_poi_fused_clone_22)
        .other          triton_poi_fused_clone_22,@"STO_CUDA_ENTRY STV_DEFAULT"
triton_poi_fused_clone_22:
.text.triton_poi_fused_clone_22:
[----:B------:R-:W0:Y:S02]  /*0000*/  LDC R1, c[0x0][0x28] ;  /* 0x00000a00ff017b82 */ /* 0x000e240000000800 */
[----:B------:R-:W1:Y:S01]  /*0010*/  S2R R0, SR_TID.X ;  /* 0x0000000000007919 */ /* 0x000e620000002100 */
[----:B------:R-:W2:Y:S01]  /*0020*/  LDC.64 R2, c[0x0][0x210] ;  /* 0x00008400ff027b82 */ /* 0x000ea20000000a00 */
[----:B------:R-:W-:Y:S01]  /*0030*/  CS2R R12, SRZ ;  /* 0x00000000000c7805 */ /* 0x000fe2000001ff00 */
[----:B------:R-:W-:Y:S01]  /*0040*/  ULDC.64 UR4, c[0x0][0x208] ;  /* 0x0000820000047ab9 */ /* 0x000fe20000000a00 */
[----:B------:R-:W3:Y:S05]  /*0050*/  S2R R9, SR_CTAID.X ;  /* 0x0000000000097919 */ /* 0x000eea0000002500 */
[----:B------:R-:W4:Y:S01]  /*0060*/  LDC.64 R4, c[0x0][0x218] ;  /* 0x00008600ff047b82 */ /* 0x000f220000000a00 */
[----:B-1----:R-:W-:-:S05]  /*0070*/  IMAD.SHL.U32 R0, R0, 0x2, RZ ;  /* 0x0000000200007824 */ /* 0x002fca00078e00ff */
[----:B------:R-:W-:-:S04]  /*0080*/  LOP3.LUT R0, R0, 0xfe, RZ, 0xc0, !PT ;  /* 0x000000fe00007812 */ /* 0x000fc800078ec0ff */
[----:B---3--:R-:W-:-:S04]  /*0090*/  LEA R9, R9, R0, 0x8 ;  /* 0x0000000009097211 */ /* 0x008fc800078e40ff */
[----:B------:R-:W-:Y:S02]  /*00a0*/  SHF.R.S32.HI R0, RZ, 0x1f, R9 ;  /* 0x0000001fff007819 */ /* 0x000fe40000011409 */
[----:B------:R-:W-:Y:S02]  /*00b0*/  ISETP.GE.AND P0, PT, R9, 0x800, PT ;  /* 0x000008000900780c */ /* 0x000fe40003f06270 */
[----:B------:R-:W-:-:S04]  /*00c0*/  LEA.HI R0, R0, R9, RZ, 0x9 ;  /* 0x0000000900007211 */ /* 0x000fc800078f48ff */
[----:B------:R-:W-:Y:S02]  /*00d0*/  LOP3.LUT R6, R0, 0xfffffe00, RZ, 0xc0, !PT ;  /* 0xfffffe0000067812 */ /* 0x000fe400078ec0ff */
[----:B------:R-:W-:-:S03]  /*00e0*/  SHF.R.S32.HI R0, RZ, 0x9, R0 ;  /* 0x00000009ff007819 */ /* 0x000fc60000011400 */
[----:B------:R-:W-:-:S04]  /*00f0*/  IMAD.IADD R7, R9, 0x1, -R6 ;  /* 0x0000000109077824 */ /* 0x000fc800078e0a06 */
[----:B------:R-:W-:Y:S02]  /*0100*/  IMAD R11, R0, 0x4800, R7 ;  /* 0x00004800000b7824 */ /* 0x000fe400078e0207 */
[----:B----4-:R-:W-:Y:S02]  /*0110*/  IMAD.WIDE R4, R7, 0x4, R4 ;  /* 0x0000000407047825 */ /* 0x010fe400078e0204 */
[----:B------:R-:W1:Y:S02]  /*0120*/  LDC.64 R6, c[0x0][0x220] ;  /* 0x00008800ff067b82 */ /* 0x000e640000000a00 */
[----:B--2---:R-:W-:Y:S01]  /*0130*/  IMAD.WIDE R2, R11, 0x4, R2 ;  /* 0x000000040b027825 */ /* 0x004fe200078e0202 */
[----:B------:R-:W-:Y:S01]  /*0140*/  CS2R R10, SRZ ;  /* 0x00000000000a7805 */ /* 0x000fe2000001ff00 */
[----:B------:R-:W2:Y:S05]  /*0150*/  @!P0 LDG.E.EL.64 R12, desc[UR4][R4.64] ;  /* 0x00000004040c8981 */ /* 0x000eaa000c2e1b00 */
[----:B------:R-:W2:Y:S01]  /*0160*/  @!P0 LDG.E.64 R10, desc[UR4][R2.64] ;  /* 0x00000004020a8981 */ /* 0x000ea2000c1e1b00 */
[----:B-1----:R-:W-:-:S04]  /*0170*/  IMAD.WIDE R6, R9, 0x4, R6 ;  /* 0x0000000409067825 */ /* 0x002fc800078e0206 */
[----:B--2---:R-:W-:Y:S01]  /*0180*/  FADD R10, R12, R10 ;  /* 0x0000000a0c0a7221 */ /* 0x004fe20000000000 */
[----:B------:R-:W-:Y:S01]  /*0190*/  FADD R11, R13, R11 ;  /* 0x0000000b0d0b7221 */ /* 0x000fe20000000000 */
[----:B------:R-:W-:Y:S06]  /*01a0*/  @P0 EXIT ;  /* 0x000000000000094d */ /* 0x000fec0003800000 */
[----:B------:R-:W-:Y:S01]  /*01b0*/  STG.E.64 desc[UR4][R6.64], R10 ;  /* 0x0000000a06007986 */ /* 0x000fe2000c101b04 */
[----:B------:R-:W-:Y:S05]  /*01c0*/  EXIT ;  /* 0x000000000000794d */ /* 0x000fea0003800000 */
.L_x_0:
[----:B------:R-:W-:-:S00]  /*01d0*/  BRA `(.L_x_0) ;  /* 0xfffffffc00fc7947 */ /* 0x000fc0000383ffff */
[----:B------:R-:W-:-:S00]  /*01e0*/  NOP ;  /* 0x0000000000007918 */ /* 0x000fc00000000000 */
        /* <DEDUP_REMOVED lines=9> */
.L_x_1:


//--------------------- .nv.constant0.triton_poi_fused_clone_22 --------------------------
	.section	.nv.constant0.triton_poi_fused_clone_22,"a",@progbits
	.sectionflags	@""
	.align	4
.nv.constant0.triton_poi_fused_clone_22:
	.zero		556
